//
// Generated by NVIDIA NVVM Compiler
//
// Compiler Build ID: CL-36424714
// Cuda compilation tools, release 13.0, V13.0.88
// Based on NVVM 20.0.0
//

.version 9.0
.target sm_100
.address_size 64

	// .globl	_Z14MatMulNoSharedPdS_S_iiiiii

.visible .entry _Z14MatMulNoSharedPdS_S_iiiiii(
	.param .u64 .ptr .align 1 _Z14MatMulNoSharedPdS_S_iiiiii_param_0,
	.param .u64 .ptr .align 1 _Z14MatMulNoSharedPdS_S_iiiiii_param_1,
	.param .u64 .ptr .align 1 _Z14MatMulNoSharedPdS_S_iiiiii_param_2,
	.param .u32 _Z14MatMulNoSharedPdS_S_iiiiii_param_3,
	.param .u32 _Z14MatMulNoSharedPdS_S_iiiiii_param_4,
	.param .u32 _Z14MatMulNoSharedPdS_S_iiiiii_param_5,
	.param .u32 _Z14MatMulNoSharedPdS_S_iiiiii_param_6,
	.param .u32 _Z14MatMulNoSharedPdS_S_iiiiii_param_7,
	.param .u32 _Z14MatMulNoSharedPdS_S_iiiiii_param_8
)
{
	.reg .pred 	%p<13>;
	.reg .b32 	%r<42>;
	.reg .b64 	%rd<53>;
	.reg .b64 	%fd<68>;

	ld.param.u64 	%rd7, [_Z14MatMulNoSharedPdS_S_iiiiii_param_0];
	ld.param.u64 	%rd8, [_Z14MatMulNoSharedPdS_S_iiiiii_param_1];
	ld.param.u64 	%rd6, [_Z14MatMulNoSharedPdS_S_iiiiii_param_2];
	ld.param.u32 	%r18, [_Z14MatMulNoSharedPdS_S_iiiiii_param_4];
	ld.param.u32 	%r19, [_Z14MatMulNoSharedPdS_S_iiiiii_param_6];
	ld.param.u32 	%r20, [_Z14MatMulNoSharedPdS_S_iiiiii_param_7];
	ld.param.u32 	%r21, [_Z14MatMulNoSharedPdS_S_iiiiii_param_8];
	cvta.to.global.u64 	%rd1, %rd8;
	cvta.to.global.u64 	%rd2, %rd7;
	mov.u32 	%r22, %ctaid.y;
	shl.b32 	%r23, %r22, 4;
	mov.u32 	%r24, %tid.y;
	add.s32 	%r1, %r23, %r24;
	mov.u32 	%r25, %ctaid.x;
	shl.b32 	%r26, %r25, 4;
	mov.u32 	%r27, %tid.x;
	add.s32 	%r2, %r26, %r27;
	setp.ge.s32 	%p1, %r1, %r20;
	setp.ge.s32 	%p2, %r2, %r21;
	or.pred  	%p3, %p1, %p2;
	@%p3 bra 	$L__BB0_14;
	setp.lt.s32 	%p4, %r18, 1;
	mov.f64 	%fd67, 0d0000000000000000;
	@%p4 bra 	$L__BB0_13;
	mul.lo.s32 	%r3, %r18, %r1;
	and.b32  	%r4, %r18, 7;
	setp.lt.u32 	%p5, %r18, 8;
	mov.f64 	%fd67, 0d0000000000000000;
	mov.b32 	%r40, 0;
	@%p5 bra 	$L__BB0_5;
	and.b32  	%r40, %r18, 2147483640;
	neg.s32 	%r38, %r40;
	shl.b32 	%r7, %r19, 3;
	mul.wide.u32 	%rd9, %r3, 8;
	add.s64 	%rd10, %rd9, %rd2;
	add.s64 	%rd52, %rd10, 32;
	mov.f64 	%fd67, 0d0000000000000000;
	mul.wide.s32 	%rd13, %r19, 8;
	mov.u32 	%r37, %r2;
$L__BB0_4:
	.pragma "nounroll";
	ld.global.f64 	%fd17, [%rd52+-32];
	mul.wide.s32 	%rd11, %r37, 8;
	add.s64 	%rd12, %rd1, %rd11;
	ld.global.f64 	%fd18, [%rd12];
	fma.rn.f64 	%fd19, %fd17, %fd18, %fd67;
	ld.global.f64 	%fd20, [%rd52+-24];
	add.s64 	%rd14, %rd12, %rd13;
	ld.global.f64 	%fd21, [%rd14];
	fma.rn.f64 	%fd22, %fd20, %fd21, %fd19;
	ld.global.f64 	%fd23, [%rd52+-16];
	add.s64 	%rd15, %rd14, %rd13;
	ld.global.f64 	%fd24, [%rd15];
	fma.rn.f64 	%fd25, %fd23, %fd24, %fd22;
	ld.global.f64 	%fd26, [%rd52+-8];
	add.s64 	%rd16, %rd15, %rd13;
	ld.global.f64 	%fd27, [%rd16];
	fma.rn.f64 	%fd28, %fd26, %fd27, %fd25;
	ld.global.f64 	%fd29, [%rd52];
	add.s64 	%rd17, %rd16, %rd13;
	ld.global.f64 	%fd30, [%rd17];
	fma.rn.f64 	%fd31, %fd29, %fd30, %fd28;
	ld.global.f64 	%fd32, [%rd52+8];
	add.s64 	%rd18, %rd17, %rd13;
	ld.global.f64 	%fd33, [%rd18];
	fma.rn.f64 	%fd34, %fd32, %fd33, %fd31;
	ld.global.f64 	%fd35, [%rd52+16];
	add.s64 	%rd19, %rd18, %rd13;
	ld.global.f64 	%fd36, [%rd19];
	fma.rn.f64 	%fd37, %fd35, %fd36, %fd34;
	ld.global.f64 	%fd38, [%rd52+24];
	add.s64 	%rd20, %rd19, %rd13;
	ld.global.f64 	%fd39, [%rd20];
	fma.rn.f64 	%fd67, %fd38, %fd39, %fd37;
	add.s32 	%r38, %r38, 8;
	add.s32 	%r37, %r37, %r7;
	add.s64 	%rd52, %rd52, 64;
	setp.ne.s32 	%p6, %r38, 0;
	@%p6 bra 	$L__BB0_4;
$L__BB0_5:
	setp.eq.s32 	%p7, %r4, 0;
	@%p7 bra 	$L__BB0_13;
	and.b32  	%r13, %r18, 3;
	setp.lt.u32 	%p8, %r4, 4;
	@%p8 bra 	$L__BB0_8;
	add.s32 	%r29, %r40, %r3;
	mul.wide.u32 	%rd21, %r29, 8;
	add.s64 	%rd22, %rd2, %rd21;
	ld.global.f64 	%fd41, [%rd22];
	mad.lo.s32 	%r30, %r40, %r19, %r2;
	mul.wide.s32 	%rd23, %r30, 8;
	add.s64 	%rd24, %rd1, %rd23;
	ld.global.f64 	%fd42, [%rd24];
	fma.rn.f64 	%fd43, %fd41, %fd42, %fd67;
	cvt.u64.u32 	%rd25, %r3;
	cvt.u64.u32 	%rd26, %r40;
	add.s64 	%rd27, %rd26, %rd25;
	shl.b64 	%rd28, %rd27, 3;
	add.s64 	%rd29, %rd2, %rd28;
	ld.global.f64 	%fd44, [%rd29+8];
	mul.wide.s32 	%rd30, %r19, 8;
	add.s64 	%rd31, %rd24, %rd30;
	ld.global.f64 	%fd45, [%rd31];
	fma.rn.f64 	%fd46, %fd44, %fd45, %fd43;
	ld.global.f64 	%fd47, [%rd29+16];
	add.s64 	%rd32, %rd31, %rd30;
	ld.global.f64 	%fd48, [%rd32];
	fma.rn.f64 	%fd49, %fd47, %fd48, %fd46;
	ld.global.f64 	%fd50, [%rd29+24];
	add.s64 	%rd33, %rd32, %rd30;
	ld.global.f64 	%fd51, [%rd33];
	fma.rn.f64 	%fd67, %fd50, %fd51, %fd49;
	add.s32 	%r40, %r40, 4;
$L__BB0_8:
	setp.eq.s32 	%p9, %r13, 0;
	@%p9 bra 	$L__BB0_13;
	setp.eq.s32 	%p10, %r13, 1;
	@%p10 bra 	$L__BB0_11;
	add.s32 	%r31, %r40, %r3;
	mul.wide.u32 	%rd34, %r31, 8;
	add.s64 	%rd35, %rd2, %rd34;
	ld.global.f64 	%fd53, [%rd35];
	mad.lo.s32 	%r32, %r40, %r19, %r2;
	mul.wide.s32 	%rd36, %r32, 8;
	add.s64 	%rd37, %rd1, %rd36;
	ld.global.f64 	%fd54, [%rd37];
	fma.rn.f64 	%fd55, %fd53, %fd54, %fd67;
	cvt.u64.u32 	%rd38, %r3;
	cvt.u64.u32 	%rd39, %r40;
	add.s64 	%rd40, %rd39, %rd38;
	shl.b64 	%rd41, %rd40, 3;
	add.s64 	%rd42, %rd2, %rd41;
	ld.global.f64 	%fd56, [%rd42+8];
	mul.wide.s32 	%rd43, %r19, 8;
	add.s64 	%rd44, %rd37, %rd43;
	ld.global.f64 	%fd57, [%rd44];
	fma.rn.f64 	%fd67, %fd56, %fd57, %fd55;
	add.s32 	%r40, %r40, 2;
$L__BB0_11:
	and.b32  	%r33, %r18, 1;
	setp.eq.b32 	%p11, %r33, 1;
	not.pred 	%p12, %p11;
	@%p12 bra 	$L__BB0_13;
	add.s32 	%r34, %r40, %r3;
	mul.wide.u32 	%rd45, %r34, 8;
	add.s64 	%rd46, %rd2, %rd45;
	ld.global.f64 	%fd58, [%rd46];
	mad.lo.s32 	%r35, %r40, %r19, %r2;
	mul.wide.s32 	%rd47, %r35, 8;
	add.s64 	%rd48, %rd1, %rd47;
	ld.global.f64 	%fd59, [%rd48];
	fma.rn.f64 	%fd67, %fd58, %fd59, %fd67;
$L__BB0_13:
	mad.lo.s32 	%r36, %r19, %r1, %r2;
	cvta.to.global.u64 	%rd49, %rd6;
	mul.wide.s32 	%rd50, %r36, 8;
	add.s64 	%rd51, %rd49, %rd50;
	st.global.f64 	[%rd51], %fd67;
$L__BB0_14:
	ret;

}


// ===== COMPILED SASS (sm_100) =====

	.target	sm_100

	.elftype	@"ET_EXEC"


//--------------------- .note.nv.tkinfo           --------------------------
	.section	.note.nv.tkinfo,"",@"SHT_NOTE"
	.sectionflags	@"SHF_NOTE_NV_TKINFO"
	.tkinfo
        /*0018*/ 	.word	0x00000002
        /*0030*/ 	.string	""
        /*0030*/ 	.string	"ptxas"
        /*0030*/ 	.string	"Cuda compilation tools, release 13.0, V13.0.88"
        /*0030*/ 	.string	"Build cuda_13.0.r13.0/compiler.36424714_0"
        /*0030*/ 	.string	"-arch sm_100 -m 64 "



//--------------------- .note.nv.cuinfo           --------------------------
	.section	.note.nv.cuinfo,"",@"SHT_NOTE"
	.sectionflags	@"SHF_NOTE_NV_CUINFO"
        /*0018*/ 	.short	0x0002
        /*001a*/ 	.short	0x0064
        /*001c*/ 	.short	0x0082
	.zero		2


//--------------------- .nv.info                  --------------------------
	.section	.nv.info,"",@"SHT_CUDA_INFO"
	.align	4


	//----- nvinfo : EIATTR_REGCOUNT
	.align		4
        /*0000*/ 	.byte	0x04, 0x2f
        /*0002*/ 	.short	(.L_1 - .L_0)
	.align		4
.L_0:
        /*0004*/ 	.word	index@(_Z14MatMulNoSharedPdS_S_iiiiii)
        /*0008*/ 	.word	0x00000020


	//----- nvinfo : EIATTR_FRAME_SIZE
	.align		4
.L_1:
        /*000c*/ 	.byte	0x04, 0x11
        /*000e*/ 	.short	(.L_3 - .L_2)
	.align		4
.L_2:
        /*0010*/ 	.word	index@(_Z14MatMulNoSharedPdS_S_iiiiii)
        /*0014*/ 	.word	0x00000000


	//----- nvinfo : EIATTR_MIN_STACK_SIZE
	.align		4
.L_3:
        /*0018*/ 	.byte	0x04, 0x12
        /*001a*/ 	.short	(.L_5 - .L_4)
	.align		4
.L_4:
        /*001c*/ 	.word	index@(_Z14MatMulNoSharedPdS_S_iiiiii)
        /*0020*/ 	.word	0x00000000
.L_5:


//--------------------- .nv.compat                --------------------------
	.section	.nv.compat,"",@"SHT_CUDA_COMPAT_INFO"
	.align	4
        /*0000*/ 	.byte	0x02, 0x09, 0x00, 0x00, 0x02, 0x02, 0x01, 0x00, 0x02, 0x05, 0x05, 0x00, 0x03, 0x07, 0x01, 0x01
        /*0010*/ 	.byte	0x02, 0x03, 0x00, 0x00, 0x02, 0x06, 0x01, 0x00, 0x04, 0x0b, 0x08, 0x00, 0x01, 0x00, 0x00, 0x00
        /*0020*/ 	.byte	0x00, 0x00, 0x00, 0x00


//--------------------- .nv.info._Z14MatMulNoSharedPdS_S_iiiiii --------------------------
	.section	.nv.info._Z14MatMulNoSharedPdS_S_iiiiii,"",@"SHT_CUDA_INFO"
	.sectionflags	@""
	.align	4


	//----- nvinfo : EIATTR_CUDA_API_VERSION
	.align		4
        /*0000*/ 	.byte	0x04, 0x37
        /*0002*/ 	.short	(.L_7 - .L_6)
.L_6:
        /*0004*/ 	.word	0x00000082


	//----- nvinfo : EIATTR_KPARAM_INFO
	.align		4
.L_7:
        /*0008*/ 	.byte	0x04, 0x17
        /*000a*/ 	.short	(.L_9 - .L_8)
.L_8:
        /*000c*/ 	.word	0x00000000
        /*0010*/ 	.short	0x0008
        /*0012*/ 	.short	0x002c
        /*0014*/ 	.byte	0x00, 0xf0, 0x11, 0x00


	//----- nvinfo : EIATTR_KPARAM_INFO
	.align		4
.L_9:
        /*0018*/ 	.byte	0x04, 0x17
        /*001a*/ 	.short	(.L_11 - .L_10)
.L_10:
        /*001c*/ 	.word	0x00000000
        /*0020*/ 	.short	0x0007
        /*0022*/ 	.short	0x0028
        /*0024*/ 	.byte	0x00, 0xf0, 0x11, 0x00


	//----- nvinfo : EIATTR_KPARAM_INFO
	.align		4
.L_11:
        /*0028*/ 	.byte	0x04, 0x17
        /*002a*/ 	.short	(.L_13 - .L_12)
.L_12:
        /*002c*/ 	.word	0x00000000
        /*0030*/ 	.short	0x0006
        /*0032*/ 	.short	0x0024
        /*0034*/ 	.byte	0x00, 0xf0, 0x11, 0x00


	//----- nvinfo : EIATTR_KPARAM_INFO
	.align		4
.L_13:
        /*0038*/ 	.byte	0x04, 0x17
        /*003a*/ 	.short	(.L_15 - .L_14)
.L_14:
        /*003c*/ 	.word	0x00000000
        /*0040*/ 	.short	0x0005
        /*0042*/ 	.short	0x0020
        /*0044*/ 	.byte	0x00, 0xf0, 0x11, 0x00


	//----- nvinfo : EIATTR_KPARAM_INFO
	.align		4
.L_15:
        /*0048*/ 	.byte	0x04, 0x17
        /*004a*/ 	.short	(.L_17 - .L_16)
.L_16:
        /*004c*/ 	.word	0x00000000
        /*0050*/ 	.short	0x0004
        /*0052*/ 	.short	0x001c
        /*0054*/ 	.byte	0x00, 0xf0, 0x11, 0x00


	//----- nvinfo : EIATTR_KPARAM_INFO
	.align		4
.L_17:
        /*0058*/ 	.byte	0x04, 0x17
        /*005a*/ 	.short	(.L_19 - .L_18)
.L_18:
        /*005c*/ 	.word	0x00000000
        /*0060*/ 	.short	0x0003
        /*0062*/ 	.short	0x0018
        /*0064*/ 	.byte	0x00, 0xf0, 0x11, 0x00


	//----- nvinfo : EIATTR_KPARAM_INFO
	.align		4
.L_19:
        /*0068*/ 	.byte	0x04, 0x17
        /*006a*/ 	.short	(.L_21 - .L_20)
.L_20:
        /*006c*/ 	.word	0x00000000
        /*0070*/ 	.short	0x0002
        /*0072*/ 	.short	0x0010
        /*0074*/ 	.byte	0x00, 0xf5, 0x21, 0x00


	//----- nvinfo : EIATTR_KPARAM_INFO
	.align		4
.L_21:
        /*0078*/ 	.byte	0x04, 0x17
        /*007a*/ 	.short	(.L_23 - .L_22)
.L_22:
        /*007c*/ 	.word	0x00000000
        /*0080*/ 	.short	0x0001
        /*0082*/ 	.short	0x0008
        /*0084*/ 	.byte	0x00, 0xf5, 0x21, 0x00


	//----- nvinfo : EIATTR_KPARAM_INFO
	.align		4
.L_23:
        /*0088*/ 	.byte	0x04, 0x17
        /*008a*/ 	.short	(.L_25 - .L_24)
.L_24:
        /*008c*/ 	.word	0x00000000
        /*0090*/ 	.short	0x0000
        /*0092*/ 	.short	0x0000
        /*0094*/ 	.byte	0x00, 0xf5, 0x21, 0x00


	//----- nvinfo : EIATTR_SPARSE_MMA_MASK
	.align		4
.L_25:
        /*0098*/ 	.byte	0x03, 0x50
        /*009a*/ 	.short	0x0000


	//----- nvinfo : EIATTR_MAXREG_COUNT
	.align		4
        /*009c*/ 	.byte	0x03, 0x1b
        /*009e*/ 	.short	0x00ff


	//----- nvinfo : EIATTR_MERCURY_ISA_VERSION
	.align		4
        /*00a0*/ 	.byte	0x03, 0x5f
        /*00a2*/ 	.short	0x0101


	//----- nvinfo : EIATTR_VRC_CTA_INIT_COUNT
	.align		4
        /*00a4*/ 	.byte	0x02, 0x4a
	.zero		1
	.zero		1


	//----- nvinfo : EIATTR_EXIT_INSTR_OFFSETS
	.align		4
        /*00a8*/ 	.byte	0x04, 0x1c
        /*00aa*/ 	.short	(.L_27 - .L_26)


	//   ....[0]....
.L_26:
        /*00ac*/ 	.word	0x000000a0


	//   ....[1]....
        /*00b0*/ 	.word	0x00000910


	//----- nvinfo : EIATTR_CBANK_PARAM_SIZE
	.align		4
.L_27:
        /*00b4*/ 	.byte	0x03, 0x19
        /*00b6*/ 	.short	0x0030


	//----- nvinfo : EIATTR_PARAM_CBANK
	.align		4
        /*00b8*/ 	.byte	0x04, 0x0a
        /*00ba*/ 	.short	(.L_29 - .L_28)
	.align		4
.L_28:
        /*00bc*/ 	.word	index@(.nv.constant0._Z14MatMulNoSharedPdS_S_iiiiii)
        /*00c0*/ 	.short	0x0380
        /*00c2*/ 	.short	0x0030


	//----- nvinfo : EIATTR_SW_WAR
	.align		4
.L_29:
        /*00c4*/ 	.byte	0x04, 0x36
        /*00c6*/ 	.short	(.L_31 - .L_30)
.L_30:
        /*00c8*/ 	.word	0x00000008
.L_31:


//--------------------- .nv.callgraph             --------------------------
	.section	.nv.callgraph,"",@"SHT_CUDA_CALLGRAPH"
	.align	4
	.sectionentsize	8
	.align		4
        /*0000*/ 	.word	0x00000000
	.align		4
        /*0004*/ 	.word	0xffffffff
	.align		4
        /*0008*/ 	.word	0x00000000
	.align		4
        /*000c*/ 	.word	0xfffffffe
	.align		4
        /*0010*/ 	.word	0x00000000
	.align		4
        /*0014*/ 	.word	0xfffffffd
	.align		4
        /*0018*/ 	.word	0x00000000
	.align		4
        /*001c*/ 	.word	0xfffffffc


//--------------------- .text._Z14MatMulNoSharedPdS_S_iiiiii --------------------------
	.section	.text._Z14MatMulNoSharedPdS_S_iiiiii,"ax",@progbits
	.align	128
        .global         _Z14MatMulNoSharedPdS_S_iiiiii
        .type           _Z14MatMulNoSharedPdS_S_iiiiii,@function
        .size           _Z14MatMulNoSharedPdS_S_iiiiii,(.L_x_5 - _Z14MatMulNoSharedPdS_S_iiiiii)
        .other          _Z14MatMulNoSharedPdS_S_iiiiii,@"STO_CUDA_ENTRY STV_DEFAULT"
_Z14MatMulNoSharedPdS_S_iiiiii:
.text._Z14MatMulNoSharedPdS_S_iiiiii:
[----:B------:R-:W-:Y:S01]  /*0000*/  LDC R1, c[0x0][0x37c] ;  /* 0x0000df00ff017b82 */ /* 0x000fe20000000800 */
[----:B------:R-:W0:Y:S01]  /*0010*/  S2R R0, SR_CTAID.X ;  /* 0x0000000000007919 */ /* 0x000e220000002500 */
[----:B------:R-:W1:Y:S01]  /*0020*/  LDCU.64 UR4, c[0x0][0x3a8] ;  /* 0x00007500ff0477ac */ /* 0x000e620008000a00 */
[----:B------:R-:W0:Y:S01]  /*0030*/  S2R R5, SR_TID.X ;  /* 0x0000000000057919 */ /* 0x000e220000002100 */
[----:B------:R-:W2:Y:S01]  /*0040*/  S2R R3, SR_CTAID.Y ;  /* 0x0000000000037919 */ /* 0x000ea20000002600 */
[----:B------:R-:W2:Y:S01]  /*0050*/  S2R R2, SR_TID.Y ;  /* 0x0000000000027919 */ /* 0x000ea20000002200 */
[----:B0-----:R-:W-:-:S05]  /*0060*/  IMAD R0, R0, 0x10, R5 ;  /* 0x0000001000007824 */ /* 0x001fca00078e0205 */
[----:B-1----:R-:W-:Y:S01]  /*0070*/  ISETP.GE.AND P0, PT, R0, UR5, PT ;  /* 0x0000000500007c0c */ /* 0x002fe2000bf06270 */
[----:B--2---:R-:W-:-:S05]  /*0080*/  IMAD R3, R3, 0x10, R2 ;  /* 0x0000001003037824 */ /* 0x004fca00078e0202 */
[----:B------:R-:W-:-:S13]  /*0090*/  ISETP.GE.OR P0, PT, R3, UR4, P0 ;  /* 0x0000000403007c0c */ /* 0x000fda0008706670 */
[----:B------:R-:W-:Y:S05]  /*00a0*/  @P0 EXIT ;  /* 0x000000000000094d */ /* 0x000fea0003800000 */
[----:B------:R-:W0:Y:S01]  /*00b0*/  LDC R2, c[0x0][0x39c] ;  /* 0x0000e700ff027b82 */ /* 0x000e220000000800 */
[----:B------:R-:W1:Y:S01]  /*00c0*/  LDCU.64 UR4, c[0x0][0x358] ;  /* 0x00006b00ff0477ac */ /* 0x000e620008000a00 */
[----:B------:R-:W-:Y:S02]  /*00d0*/  CS2R R22, SRZ ;  /* 0x0000000000167805 */ /* 0x000fe4000001ff00 */
[----:B0-----:R-:W-:-:S13]  /*00e0*/  ISETP.GE.AND P0, PT, R2, 0x1, PT ;  /* 0x000000010200780c */ /* 0x001fda0003f06270 */
[----:B-1----:R-:W-:Y:S05]  /*00f0*/  @!P0 BRA `(.L_x_0) ;  /* 0x0000000400f08947 */ /* 0x002fea0003800000 */
[C---:B------:R-:W-:Y:S01]  /*0100*/  ISETP.GE.U32.AND P1, PT, R2.reuse, 0x8, PT ;  /* 0x000000080200780c */ /* 0x040fe20003f26070 */
[----:B------:R-:W-:Y:S01]  /*0110*/  HFMA2 R6, -RZ, RZ, 0, 0 ;  /* 0x00000000ff067431 */ /* 0x000fe200000001ff */
[----:B------:R-:W-:Y:S01]  /*0120*/  LOP3.LUT R4, R2, 0x7, RZ, 0xc0, !PT ;  /* 0x0000000702047812 */ /* 0x000fe200078ec0ff */
[----:B------:R-:W-:Y:S01]  /*0130*/  IMAD R5, R3, R2, RZ ;  /* 0x0000000203057224 */ /* 0x000fe200078e02ff */
[----:B------:R-:W-:Y:S02]  /*0140*/  CS2R R22, SRZ ;  /* 0x0000000000167805 */ /* 0x000fe4000001ff00 */
[----:B------:R-:W-:-:S07]  /*0150*/  ISETP.NE.AND P0, PT, R4, RZ, PT ;  /* 0x000000ff0400720c */ /* 0x000fce0003f05270 */
[----:B------:R-:W-:Y:S06]  /*0160*/  @!P1 BRA `(.L_x_1) ;  /* 0x0000000000c89947 */ /* 0x000fec0003800000 */
[----:B------:R-:W0:Y:S01]  /*0170*/  LDC.64 R6, c[0x0][0x380] ;  /* 0x0000e000ff067b82 */ /* 0x000e220000000a00 */
[----:B------:R-:W-:Y:S01]  /*0180*/  IMAD.MOV.U32 R26, RZ, RZ, R0 ;  /* 0x000000ffff1a7224 */ /* 0x000fe200078e0000 */
[----:B------:R-:W-:Y:S01]  /*0190*/  CS2R R22, SRZ ;  /* 0x0000000000167805 */ /* 0x000fe2000001ff00 */
[----:B0-----:R-:W-:-:S03]  /*01a0*/  IMAD.WIDE.U32 R6, R5, 0x8, R6 ;  /* 0x0000000805067825 */ /* 0x001fc600078e0006 */
[----:B------:R-:W-:Y:S02]  /*01b0*/  IADD3 R12, P1, PT, R6, 0x20, RZ ;  /* 0x00000020060c7810 */ /* 0x000fe40007f3e0ff */
[----:B------:R-:W-:Y:S02]  /*01c0*/  LOP3.LUT R6, R2, 0x7ffffff8, RZ, 0xc0, !PT ;  /* 0x7ffffff802067812 */ /* 0x000fe400078ec0ff */
[----:B------:R-:W-:-:S03]  /*01d0*/  IADD3.X R13, PT, PT, RZ, R7, RZ, P1, !PT ;  /* 0x00000007ff0d7210 */ /* 0x000fc60000ffe4ff */
[----:B------:R-:W-:-:S07]  /*01e0*/  IMAD.MOV R7, RZ, RZ, -R6 ;  /* 0x000000ffff077224 */ /* 0x000fce00078e0a06 */
.L_x_2:
[----:B------:R-:W0:Y:S01]  /*01f0*/  LDC.64 R28, c[0x0][0x388] ;  /* 0x0000e200ff1c7b82 */ /* 0x000e220000000a00 */
[----:B------:R-:W-:Y:S01]  /*0200*/  MOV R8, R12 ;  /* 0x0000000c00087202 */ /* 0x000fe20000000f00 */
[----:B------:R-:W-:-:S05]  /*0210*/  IMAD.MOV.U32 R9, RZ, RZ, R13 ;  /* 0x000000ffff097224 */ /* 0x000fca00078e000d */
[----:B------:R-:W2:Y:S01]  /*0220*/  LDG.E.64 R12, desc[UR4][R8.64+-0x20] ;  /* 0xffffe004080c7981 */ /* 0x000ea2000c1e1b00 */
[----:B------:R-:W1:Y:S03]  /*0230*/  LDC R27, c[0x0][0x3a4] ;  /* 0x0000e900ff1b7b82 */ /* 0x000e660000000800 */
[----:B------:R-:W3:Y:S04]  /*0240*/  LDG.E.64 R10, desc[UR4][R8.64+-0x18] ;  /* 0xffffe804080a7981 */ /* 0x000ee8000c1e1b00 */
[----:B------:R-:W4:Y:S01]  /*0250*/  LDG.E.64 R14, desc[UR4][R8.64+-0x10] ;  /* 0xfffff004080e7981 */ /* 0x000f22000c1e1b00 */
[----:B0-----:R-:W-:-:S05]  /*0260*/  IMAD.WIDE R28, R26, 0x8, R28 ;  /* 0x000000081a1c7825 */ /* 0x001fca00078e021c */
[----:B------:R1:W2:Y:S02]  /*0270*/  LDG.E.64 R18, desc[UR4][R28.64] ;  /* 0x000000041c127981 */ /* 0x0002a4000c1e1b00 */
[----:B-1----:R-:W-:-:S05]  /*0280*/  IMAD.WIDE R28, R27, 0x8, R28 ;  /* 0x000000081b1c7825 */ /* 0x002fca00078e021c */
[----:B------:R-:W3:Y:S01]  /*0290*/  LDG.E.64 R16, desc[UR4][R28.64] ;  /* 0x000000041c107981 */ /* 0x000ee2000c1e1b00 */
[----:B------:R-:W-:Y:S01]  /*02a0*/  IMAD.WIDE R24, R27, 0x8, R28 ;  /* 0x000000081b187825 */ /* 0x000fe200078e021c */
[----:B--2---:R-:W-:-:S04]  /*02b0*/  DFMA R18, R12, R18, R22 ;  /* 0x000000120c12722b */ /* 0x004fc80000000016 */
[----:B------:R-:W4:Y:S01]  /*02c0*/  LDG.E.64 R12, desc[UR4][R24.64] ;  /* 0x00000004180c7981 */ /* 0x000f22000c1e1b00 */
[----:B------:R-:W-:-:S04]  /*02d0*/  IMAD.WIDE R20, R27, 0x8, R24 ;  /* 0x000000081b147825 */ /* 0x000fc800078e0218 */
[C---:B------:R-:W-:Y:S01]  /*02e0*/  IMAD.WIDE R22, R27.reuse, 0x8, R20 ;  /* 0x000000081b167825 */ /* 0x040fe200078e0214 */
[----:B---3--:R-:W-:Y:S01]  /*02f0*/  DFMA R16, R10, R16, R18 ;  /* 0x000000100a10722b */ /* 0x008fe20000000012 */
[----:B------:R-:W2:Y:S04]  /*0300*/  LDG.E.64 R10, desc[UR4][R8.64+-0x8] ;  /* 0xfffff804080a7981 */ /* 0x000ea8000c1e1b00 */
[----:B------:R-:W2:Y:S03]  /*0310*/  LDG.E.64 R18, desc[UR4][R20.64] ;  /* 0x0000000414127981 */ /* 0x000ea6000c1e1b00 */
[----:B----4-:R-:W-:Y:S02]  /*0320*/  DFMA R12, R14, R12, R16 ;  /* 0x0000000c0e0c722b */ /* 0x010fe40000000010 */
[----:B------:R-:W3:Y:S04]  /*0330*/  LDG.E.64 R16, desc[UR4][R8.64] ;  /* 0x0000000408107981 */ /* 0x000ee8000c1e1b00 */
[----:B------:R-:W3:Y:S01]  /*0340*/  LDG.E.64 R14, desc[UR4][R22.64] ;  /* 0x00000004160e7981 */ /* 0x000ee2000c1e1b00 */
[----:B------:R-:W-:-:S04]  /*0350*/  IMAD.WIDE R28, R27, 0x8, R22 ;  /* 0x000000081b1c7825 */ /* 0x000fc800078e0216 */
[----:B------:R-:W-:Y:S01]  /*0360*/  IMAD.WIDE R24, R27, 0x8, R28 ;  /* 0x000000081b187825 */ /* 0x000fe200078e021c */
[----:B------:R-:W4:Y:S01]  /*0370*/  LDG.E.64 R22, desc[UR4][R8.64+0x18] ;  /* 0x0000180408167981 */ /* 0x000f22000c1e1b00 */
[----:B--2---:R-:W-:-:S03]  /*0380*/  DFMA R18, R10, R18, R12 ;  /* 0x000000120a12722b */ /* 0x004fc6000000000c */
[----:B------:R-:W2:Y:S04]  /*0390*/  LDG.E.64 R10, desc[UR4][R8.64+0x8] ;  /* 0x00000804080a7981 */ /* 0x000ea8000c1e1b00 */
[----:B------:R-:W2:Y:S01]  /*03a0*/  LDG.E.64 R12, desc[UR4][R28.64] ;  /* 0x000000041c0c7981 */ /* 0x000ea2000c1e1b00 */
[----:B------:R-:W-:-:S06]  /*03b0*/  IMAD.WIDE R20, R27, 0x8, R24 ;  /* 0x000000081b147825 */ /* 0x000fcc00078e0218 */
[----:B------:R-:W4:Y:S01]  /*03c0*/  LDG.E.64 R20, desc[UR4][R20.64] ;  /* 0x0000000414147981 */ /* 0x000f22000c1e1b00 */
[----:B---3--:R-:W-:-:S03]  /*03d0*/  DFMA R14, R16, R14, R18 ;  /* 0x0000000e100e722b */ /* 0x008fc60000000012 */
[----:B------:R-:W3:Y:S04]  /*03e0*/  LDG.E.64 R16, desc[UR4][R8.64+0x10] ;  /* 0x0000100408107981 */ /* 0x000ee8000c1e1b00 */
[----:B------:R-:W3:Y:S01]  /*03f0*/  LDG.E.64 R18, desc[UR4][R24.64] ;  /* 0x0000000418127981 */ /* 0x000ee2000c1e1b00 */
[----:B------:R-:W-:-:S04]  /*0400*/  IADD3 R7, PT, PT, R7, 0x8, RZ ;  /* 0x0000000807077810 */ /* 0x000fc80007ffe0ff */
[----:B------:R-:W-:Y:S01]  /*0410*/  ISETP.NE.AND P1, PT, R7, RZ, PT ;  /* 0x000000ff0700720c */ /* 0x000fe20003f25270 */
[----:B--2---:R-:W-:Y:S01]  /*0420*/  DFMA R10, R10, R12, R14 ;  /* 0x0000000c0a0a722b */ /* 0x004fe2000000000e */
[----:B------:R-:W-:Y:S02]  /*0430*/  IADD3 R12, P2, PT, R8, 0x40, RZ ;  /* 0x00000040080c7810 */ /* 0x000fe40007f5e0ff */
[----:B------:R-:W-:-:S03]  /*0440*/  LEA R26, R27, R26, 0x3 ;  /* 0x0000001a1b1a7211 */ /* 0x000fc600078e18ff */
[----:B------:R-:W-:Y:S02]  /*0450*/  IMAD.X R13, RZ, RZ, R9, P2 ;  /* 0x000000ffff0d7224 */ /* 0x000fe400010e0609 */
[----:B---3--:R-:W-:-:S08]  /*0460*/  DFMA R10, R16, R18, R10 ;  /* 0x00000012100a722b */ /* 0x008fd0000000000a */
[----:B----4-:R-:W-:Y:S01]  /*0470*/  DFMA R22, R22, R20, R10 ;  /* 0x000000141616722b */ /* 0x010fe2000000000a */
[----:B------:R-:W-:Y:S10]  /*0480*/  @P1 BRA `(.L_x_2) ;  /* 0xfffffffc00581947 */ /* 0x000ff4000383ffff */
.L_x_1:
[----:B------:R-:W-:Y:S05]  /*0490*/  @!P0 BRA `(.L_x_0) ;  /* 0x0000000400088947 */ /* 0x000fea0003800000 */
[----:B------:R-:W-:Y:S02]  /*04a0*/  ISETP.GE.U32.AND P1, PT, R4, 0x4, PT ;  /* 0x000000040400780c */ /* 0x000fe40003f26070 */
[----:B------:R-:W-:-:S04]  /*04b0*/  LOP3.LUT R7, R2, 0x3, RZ, 0xc0, !PT ;  /* 0x0000000302077812 */ /* 0x000fc800078ec0ff */
[----:B------:R-:W-:-:S07]  /*04c0*/  ISETP.NE.AND P0, PT, R7, RZ, PT ;  /* 0x000000ff0700720c */ /* 0x000fce0003f05270 */
[----:B------:R-:W-:Y:S06]  /*04d0*/  @!P1 BRA `(.L_x_3) ;  /* 0x0000000000709947 */ /* 0x000fec0003800000 */
[----:B------:R-:W0:Y:S01]  /*04e0*/  LDC R21, c[0x0][0x3a4] ;  /* 0x0000e900ff157b82 */ /* 0x000e220000000800 */
[----:B------:R-:W1:Y:S01]  /*04f0*/  LDCU.64 UR6, c[0x0][0x380] ;  /* 0x00007000ff0677ac */ /* 0x000e620008000a00 */
[C---:B------:R-:W-:Y:S01]  /*0500*/  IMAD.IADD R11, R5.reuse, 0x1, R6 ;  /* 0x00000001050b7824 */ /* 0x040fe200078e0206 */
[----:B------:R-:W-:-:S05]  /*0510*/  IADD3 R4, P1, PT, R5, R6, RZ ;  /* 0x0000000605047210 */ /* 0x000fca0007f3e0ff */
[----:B------:R-:W2:Y:S08]  /*0520*/  LDC.64 R8, c[0x0][0x380] ;  /* 0x0000e000ff087b82 */ /* 0x000eb00000000a00 */
[----:B------:R-:W3:Y:S01]  /*0530*/  LDC.64 R12, c[0x0][0x388] ;  /* 0x0000e200ff0c7b82 */ /* 0x000ee20000000a00 */
[----:B0-----:R-:W-:Y:S02]  /*0540*/  IMAD R15, R6, R21, R0 ;  /* 0x00000015060f7224 */ /* 0x001fe400078e0200 */
[----:B--2---:R-:W-:-:S06]  /*0550*/  IMAD.WIDE.U32 R8, R11, 0x8, R8 ;  /* 0x000000080b087825 */ /* 0x004fcc00078e0008 */
[----:B------:R-:W2:Y:S01]  /*0560*/  LDG.E.64 R8, desc[UR4][R8.64] ;  /* 0x0000000408087981 */ /* 0x000ea2000c1e1b00 */
[----:B---3--:R-:W-:Y:S01]  /*0570*/  IMAD.WIDE R12, R15, 0x8, R12 ;  /* 0x000000080f0c7825 */ /* 0x008fe200078e020c */
[----:B------:R-:W-:Y:S02]  /*0580*/  IADD3.X R15, PT, PT, RZ, RZ, RZ, P1, !PT ;  /* 0x000000ffff0f7210 */ /* 0x000fe40000ffe4ff */
[C---:B-1----:R-:W-:Y:S02]  /*0590*/  LEA R26, P1, R4.reuse, UR6, 0x3 ;  /* 0x00000006041a7c11 */ /* 0x042fe4000f8218ff */
[----:B------:R-:W2:Y:S01]  /*05a0*/  LDG.E.64 R10, desc[UR4][R12.64] ;  /* 0x000000040c0a7981 */ /* 0x000ea2000c1e1b00 */
[----:B------:R-:W-:Y:S01]  /*05b0*/  IMAD.WIDE R28, R21, 0x8, R12 ;  /* 0x00000008151c7825 */ /* 0x000fe200078e020c */
[----:B------:R-:W-:-:S04]  /*05c0*/  LEA.HI.X R27, R4, UR7, R15, 0x3, P1 ;  /* 0x00000007041b7c11 */ /* 0x000fc800088f1c0f */
[----:B------:R0:W3:Y:S04]  /*05d0*/  LDG.E.64 R14, desc[UR4][R28.64] ;  /* 0x000000041c0e7981 */ /* 0x0000e8000c1e1b00 */
[----:B------:R-:W3:Y:S04]  /*05e0*/  LDG.E.64 R12, desc[UR4][R26.64+0x8] ;  /* 0x000008041a0c7981 */ /* 0x000ee8000c1e1b00 */
[----:B------:R-:W4:Y:S01]  /*05f0*/  LDG.E.64 R16, desc[UR4][R26.64+0x10] ;  /* 0x000010041a107981 */ /* 0x000f22000c1e1b00 */
[----:B0-----:R-:W-:-:S03]  /*0600*/  IMAD.WIDE R28, R21, 0x8, R28 ;  /* 0x00000008151c7825 */ /* 0x001fc600078e021c */
[----:B------:R-:W5:Y:S04]  /*0610*/  LDG.E.64 R24, desc[UR4][R26.64+0x18] ;  /* 0x000018041a187981 */ /* 0x000f68000c1e1b00 */
[----:B------:R-:W4:Y:S01]  /*0620*/  LDG.E.64 R18, desc[UR4][R28.64] ;  /* 0x000000041c127981 */ /* 0x000f22000c1e1b00 */
[----:B------:R-:W-:-:S06]  /*0630*/  IMAD.WIDE R20, R21, 0x8, R28 ;  /* 0x0000000815147825 */ /* 0x000fcc00078e021c */
[----:B------:R-:W5:Y:S01]  /*0640*/  LDG.E.64 R20, desc[UR4][R20.64] ;  /* 0x0000000414147981 */ /* 0x000f62000c1e1b00 */
[----:B------:R-:W-:Y:S01]  /*0650*/  VIADD R6, R6, 0x4 ;  /* 0x0000000406067836 */ /* 0x000fe20000000000 */
[----:B--2---:R-:W-:-:S08]  /*0660*/  DFMA R8, R8, R10, R22 ;  /* 0x0000000a0808722b */ /* 0x004fd00000000016 */
[----:B---3--:R-:W-:-:S08]  /*0670*/  DFMA R8, R12, R14, R8 ;  /* 0x0000000e0c08722b */ /* 0x008fd00000000008 */
[----:B----4-:R-:W-:-:S08]  /*0680*/  DFMA R8, R16, R18, R8 ;  /* 0x000000121008722b */ /* 0x010fd00000000008 */
[----:B-----5:R-:W-:-:S11]  /*0690*/  DFMA R22, R24, R20, R8 ;  /* 0x000000141816722b */ /* 0x020fd60000000008 */
.L_x_3:
[----:B------:R-:W-:Y:S05]  /*06a0*/  @!P0 BRA `(.L_x_0) ;  /* 0x0000000000848947 */ /* 0x000fea0003800000 */
[----:B------:R-:W-:Y:S01]  /*06b0*/  ISETP.NE.AND P1, PT, R7, 0x1, PT ;  /* 0x000000010700780c */ /* 0x000fe20003f25270 */
[----:B------:R-:W0:Y:S01]  /*06c0*/  LDC.64 R16, c[0x0][0x380] ;  /* 0x0000e000ff107b82 */ /* 0x000e220000000a00 */
[----:B------:R-:W-:-:S04]  /*06d0*/  LOP3.LUT R2, R2, 0x1, RZ, 0xc0, !PT ;  /* 0x0000000102027812 */ /* 0x000fc800078ec0ff */
[----:B------:R-:W-:-:S03]  /*06e0*/  ISETP.NE.U32.AND P0, PT, R2, 0x1, PT ;  /* 0x000000010200780c */ /* 0x000fc60003f05070 */
[----:B------:R-:W1:Y:S04]  /*06f0*/  LDC.64 R14, c[0x0][0x388] ;  /* 0x0000e200ff0e7b82 */ /* 0x000e680000000a00 */
[CC--:B------:R-:W-:Y:S02]  /*0700*/  @P1 IADD3 R19, PT, PT, R5.reuse, R6.reuse, RZ ;  /* 0x0000000605131210 */ /* 0x0c0fe40007ffe0ff */
[----:B------:R-:W-:Y:S02]  /*0710*/  @P1 IADD3 R2, P2, PT, R5, R6, RZ ;  /* 0x0000000605021210 */ /* 0x000fe40007f5e0ff */
[----:B------:R-:W2:Y:S03]  /*0720*/  @P1 LDC R21, c[0x0][0x3a4] ;  /* 0x0000e900ff151b82 */ /* 0x000ea60000000800 */
[----:B------:R-:W-:-:S05]  /*0730*/  @P1 IMAD.X R4, RZ, RZ, RZ, P2 ;  /* 0x000000ffff041224 */ /* 0x000fca00010e06ff */
[----:B------:R-:W3:Y:S01]  /*0740*/  @P1 LDC.64 R12, c[0x0][0x380] ;  /* 0x0000e000ff0c1b82 */ /* 0x000ee20000000a00 */
[----:B0-----:R-:W-:-:S06]  /*0750*/  @P1 IMAD.WIDE.U32 R16, R19, 0x8, R16 ;  /* 0x0000000813101825 */ /* 0x001fcc00078e0010 */
[----:B------:R-:W4:Y:S01]  /*0760*/  @P1 LDG.E.64 R16, desc[UR4][R16.64] ;  /* 0x0000000410101981 */ /* 0x000f22000c1e1b00 */
[----:B------:R-:W0:Y:S08]  /*0770*/  @!P0 LDC R7, c[0x0][0x3a4] ;  /* 0x0000e900ff078b82 */ /* 0x000e300000000800 */
[----:B------:R-:W5:Y:S01]  /*0780*/  LDC.64 R8, c[0x0][0x380] ;  /* 0x0000e000ff087b82 */ /* 0x000f620000000a00 */
[----:B--2---:R-:W-:-:S04]  /*0790*/  @P1 IMAD R25, R6, R21, R0 ;  /* 0x0000001506191224 */ /* 0x004fc800078e0200 */
[----:B-1----:R-:W-:-:S03]  /*07a0*/  @P1 IMAD.WIDE R14, R25, 0x8, R14 ;  /* 0x00000008190e1825 */ /* 0x002fc600078e020e */
[----:B------:R-:W1:Y:S01]  /*07b0*/  LDC.64 R10, c[0x0][0x388] ;  /* 0x0000e200ff0a7b82 */ /* 0x000e620000000a00 */
[----:B---3--:R-:W-:Y:S01]  /*07c0*/  @P1 LEA R12, P2, R2, R12, 0x3 ;  /* 0x0000000c020c1211 */ /* 0x008fe200078418ff */
[----:B------:R-:W4:Y:S01]  /*07d0*/  @P1 LDG.E.64 R18, desc[UR4][R14.64] ;  /* 0x000000040e121981 */ /* 0x000f22000c1e1b00 */
[----:B------:R-:W-:Y:S01]  /*07e0*/  @P1 IADD3 R6, PT, PT, R6, 0x2, RZ ;  /* 0x0000000206061810 */ /* 0x000fe20007ffe0ff */
[----:B------:R-:W-:Y:S01]  /*07f0*/  @P1 IMAD.WIDE R20, R21, 0x8, R14 ;  /* 0x0000000815141825 */ /* 0x000fe200078e020e */
[----:B------:R-:W-:Y:S02]  /*0800*/  @P1 LEA.HI.X R13, R2, R13, R4, 0x3, P2 ;  /* 0x0000000d020d1211 */ /* 0x000fe400010f1c04 */
[----:B------:R-:W-:Y:S01]  /*0810*/  @!P0 IADD3 R25, PT, PT, R5, R6, RZ ;  /* 0x0000000605198210 */ /* 0x000fe20007ffe0ff */
[----:B0-----:R-:W-:Y:S01]  /*0820*/  @!P0 IMAD R7, R6, R7, R0 ;  /* 0x0000000706078224 */ /* 0x001fe200078e0200 */
[----:B------:R-:W2:Y:S04]  /*0830*/  @P1 LDG.E.64 R4, desc[UR4][R20.64] ;  /* 0x0000000414041981 */ /* 0x000ea8000c1e1b00 */
[----:B------:R-:W2:Y:S01]  /*0840*/  @P1 LDG.E.64 R12, desc[UR4][R12.64+0x8] ;  /* 0x000008040c0c1981 */ /* 0x000ea2000c1e1b00 */
[----:B-----5:R-:W-:-:S06]  /*0850*/  @!P0 IMAD.WIDE.U32 R8, R25, 0x8, R8 ;  /* 0x0000000819088825 */ /* 0x020fcc00078e0008 */
[----:B------:R-:W3:Y:S01]  /*0860*/  @!P0 LDG.E.64 R8, desc[UR4][R8.64] ;  /* 0x0000000408088981 */ /* 0x000ee2000c1e1b00 */
[----:B-1----:R-:W-:-:S06]  /*0870*/  @!P0 IMAD.WIDE R10, R7, 0x8, R10 ;  /* 0x00000008070a8825 */ /* 0x002fcc00078e020a */
[----:B------:R-:W3:Y:S01]  /*0880*/  @!P0 LDG.E.64 R10, desc[UR4][R10.64] ;  /* 0x000000040a0a8981 */ /* 0x000ee2000c1e1b00 */
[----:B----4-:R-:W-:-:S08]  /*0890*/  @P1 DFMA R16, R16, R18, R22 ;  /* 0x000000121010122b */ /* 0x010fd00000000016 */
[----:B--2---:R-:W-:-:S08]  /*08a0*/  @P1 DFMA R22, R12, R4, R16 ;  /* 0x000000040c16122b */ /* 0x004fd00000000010 */
[----:B---3--:R-:W-:-:S11]  /*08b0*/  @!P0 DFMA R22, R8, R10, R22 ;  /* 0x0000000a0816822b */ /* 0x008fd60000000016 */
.L_x_0:
[----:B------:R-:W0:Y:S01]  /*08c0*/  LDC.64 R4, c[0x0][0x390] ;  /* 0x0000e400ff047b82 */ /* 0x000e220000000a00 */
[----:B------:R-:W1:Y:S02]  /*08d0*/  LDCU UR6, c[0x0][0x3a4] ;  /* 0x00007480ff0677ac */ /* 0x000e640008000800 */
[----:B-1----:R-:W-:-:S04]  /*08e0*/  IMAD R3, R3, UR6, R0 ;  /* 0x0000000603037c24 */ /* 0x002fc8000f8e0200 */
[----:B0-----:R-:W-:-:S05]  /*08f0*/  IMAD.WIDE R2, R3, 0x8, R4 ;  /* 0x0000000803027825 */ /* 0x001fca00078e0204 */
[----:B------:R-:W-:Y:S01]  /*0900*/  STG.E.64 desc[UR4][R2.64], R22 ;  /* 0x0000001602007986 */ /* 0x000fe2000c101b04 */
[----:B------:R-:W-:Y:S05]  /*0910*/  EXIT ;  /* 0x000000000000794d */ /* 0x000fea0003800000 */
.L_x_4:
[----:B------:R-:W-:-:S00]  /*0920*/  BRA `(.L_x_4) ;  /* 0xfffffffc00fc7947 */ /* 0x000fc0000383ffff */
[----:B------:R-:W-:-:S00]  /*0930*/  NOP ;  /* 0x0000000000007918 */ /* 0x000fc00000000000 */
        /* <DEDUP_REMOVED lines=12> */
.L_x_5:


//--------------------- .nv.shared.reserved.0     --------------------------
	.section	.nv.shared.reserved.0,"aw",@nobits
	.weak		__nv_reservedSMEM_offset_0_alias
	.size		__nv_reservedSMEM_offset_0_alias, 0, 64
	.other		__nv_reservedSMEM_offset_0_alias,@"STO_CUDA_RESERVED_SHARED STV_DEFAULT"
__nv_reservedSMEM_offset_0_alias:
	.zero		0
	.zero		64


//--------------------- .nv.constant0._Z14MatMulNoSharedPdS_S_iiiiii --------------------------
	.section	.nv.constant0._Z14MatMulNoSharedPdS_S_iiiiii,"a",@progbits
	.sectionflags	@""
	.align	4
.nv.constant0._Z14MatMulNoSharedPdS_S_iiiiii:
	.zero		944


//--------------------- SYMBOLS --------------------------

	.type		.nv.reservedSmem.offset0,@object
	.size		.nv.reservedSmem.offset0,0x4
